//
// Generated by NVIDIA NVVM Compiler
//
// Compiler Build ID: CL-36424714
// Cuda compilation tools, release 13.0, V13.0.88
// Based on NVVM 20.0.0
//

.version 9.0
.target sm_100
.address_size 64

	// .globl	_Z12Triplet_LossPKfS0_S0_Pfiif
.extern .shared .align 16 .b8 smem[];

.visible .entry _Z12Triplet_LossPKfS0_S0_Pfiif(
	.param .u64 .ptr .align 1 _Z12Triplet_LossPKfS0_S0_Pfiif_param_0,
	.param .u64 .ptr .align 1 _Z12Triplet_LossPKfS0_S0_Pfiif_param_1,
	.param .u64 .ptr .align 1 _Z12Triplet_LossPKfS0_S0_Pfiif_param_2,
	.param .u64 .ptr .align 1 _Z12Triplet_LossPKfS0_S0_Pfiif_param_3,
	.param .u32 _Z12Triplet_LossPKfS0_S0_Pfiif_param_4,
	.param .u32 _Z12Triplet_LossPKfS0_S0_Pfiif_param_5,
	.param .f32 _Z12Triplet_LossPKfS0_S0_Pfiif_param_6
)
{
	.reg .pred 	%p<7>;
	.reg .b32 	%r<21>;
	.reg .b32 	%f<23>;
	.reg .b64 	%rd<11>;

	ld.param.u64 	%rd4, [_Z12Triplet_LossPKfS0_S0_Pfiif_param_0];
	ld.param.u64 	%rd5, [_Z12Triplet_LossPKfS0_S0_Pfiif_param_1];
	ld.param.u64 	%rd6, [_Z12Triplet_LossPKfS0_S0_Pfiif_param_2];
	ld.param.u32 	%r12, [_Z12Triplet_LossPKfS0_S0_Pfiif_param_4];
	ld.param.u32 	%r11, [_Z12Triplet_LossPKfS0_S0_Pfiif_param_5];
	mov.u32 	%r1, %tid.x;
	mov.u32 	%r2, %ctaid.x;
	setp.ge.s32 	%p1, %r2, %r12;
	@%p1 bra 	$L__BB0_8;
	mov.u32 	%r20, %ntid.x;
	setp.ge.s32 	%p2, %r1, %r11;
	mov.f32 	%f21, 0f00000000;
	mov.f32 	%f22, %f21;
	@%p2 bra 	$L__BB0_4;
	mul.lo.s32 	%r4, %r11, %r2;
	cvta.to.global.u64 	%rd1, %rd4;
	cvta.to.global.u64 	%rd2, %rd5;
	cvta.to.global.u64 	%rd3, %rd6;
	mov.f32 	%f22, 0f00000000;
	mov.u32 	%r19, %r1;
	mov.f32 	%f21, %f22;
$L__BB0_3:
	add.s32 	%r13, %r19, %r4;
	mul.wide.s32 	%rd7, %r13, 4;
	add.s64 	%rd8, %rd1, %rd7;
	ld.global.f32 	%f9, [%rd8];
	add.s64 	%rd9, %rd2, %rd7;
	ld.global.f32 	%f10, [%rd9];
	add.s64 	%rd10, %rd3, %rd7;
	ld.global.f32 	%f11, [%rd10];
	sub.f32 	%f12, %f9, %f10;
	fma.rn.f32 	%f21, %f12, %f12, %f21;
	sub.f32 	%f13, %f9, %f11;
	fma.rn.f32 	%f22, %f13, %f13, %f22;
	add.s32 	%r19, %r19, %r20;
	setp.lt.s32 	%p3, %r19, %r11;
	@%p3 bra 	$L__BB0_3;
$L__BB0_4:
	shl.b32 	%r14, %r1, 2;
	mov.u32 	%r15, smem;
	add.s32 	%r7, %r15, %r14;
	st.shared.f32 	[%r7], %f21;
	shl.b32 	%r16, %r20, 2;
	add.s32 	%r8, %r7, %r16;
	st.shared.f32 	[%r8], %f22;
	bar.sync 	0;
	setp.lt.u32 	%p4, %r20, 2;
	@%p4 bra 	$L__BB0_8;
$L__BB0_5:
	shr.u32 	%r10, %r20, 1;
	setp.ge.u32 	%p5, %r1, %r10;
	@%p5 bra 	$L__BB0_7;
	shl.b32 	%r17, %r10, 2;
	add.s32 	%r18, %r8, %r17;
	ld.shared.f32 	%f14, [%r18];
	ld.shared.f32 	%f15, [%r7];
	add.f32 	%f16, %f14, %f15;
	st.shared.f32 	[%r7], %f16;
	ld.shared.f32 	%f17, [%r8];
	add.f32 	%f18, %f14, %f17;
	st.shared.f32 	[%r8], %f18;
$L__BB0_7:
	bar.sync 	0;
	setp.gt.u32 	%p6, %r20, 3;
	mov.u32 	%r20, %r10;
	@%p6 bra 	$L__BB0_5;
$L__BB0_8:
	ret;

}


// ===== COMPILED SASS (sm_100) =====

	.target	sm_100

	.elftype	@"ET_EXEC"


//--------------------- .note.nv.tkinfo           --------------------------
	.section	.note.nv.tkinfo,"",@"SHT_NOTE"
	.sectionflags	@"SHF_NOTE_NV_TKINFO"
	.tkinfo
        /*0018*/ 	.word	0x00000002
        /*0030*/ 	.string	""
        /*0030*/ 	.string	"ptxas"
        /*0030*/ 	.string	"Cuda compilation tools, release 13.0, V13.0.88"
        /*0030*/ 	.string	"Build cuda_13.0.r13.0/compiler.36424714_0"
        /*0030*/ 	.string	"-arch sm_100 -m 64 "



//--------------------- .note.nv.cuinfo           --------------------------
	.section	.note.nv.cuinfo,"",@"SHT_NOTE"
	.sectionflags	@"SHF_NOTE_NV_CUINFO"
        /*0018*/ 	.short	0x0002
        /*001a*/ 	.short	0x0064
        /*001c*/ 	.short	0x0082
	.zero		2


//--------------------- .nv.info                  --------------------------
	.section	.nv.info,"",@"SHT_CUDA_INFO"
	.align	4


	//----- nvinfo : EIATTR_REGCOUNT
	.align		4
        /*0000*/ 	.byte	0x04, 0x2f
        /*0002*/ 	.short	(.L_1 - .L_0)
	.align		4
.L_0:
        /*0004*/ 	.word	index@(_Z12Triplet_LossPKfS0_S0_Pfiif)
        /*0008*/ 	.word	0x00000019


	//----- nvinfo : EIATTR_FRAME_SIZE
	.align		4
.L_1:
        /*000c*/ 	.byte	0x04, 0x11
        /*000e*/ 	.short	(.L_3 - .L_2)
	.align		4
.L_2:
        /*0010*/ 	.word	index@(_Z12Triplet_LossPKfS0_S0_Pfiif)
        /*0014*/ 	.word	0x00000000


	//----- nvinfo : EIATTR_MIN_STACK_SIZE
	.align		4
.L_3:
        /*0018*/ 	.byte	0x04, 0x12
        /*001a*/ 	.short	(.L_5 - .L_4)
	.align		4
.L_4:
        /*001c*/ 	.word	index@(_Z12Triplet_LossPKfS0_S0_Pfiif)
        /*0020*/ 	.word	0x00000000
.L_5:


//--------------------- .nv.compat                --------------------------
	.section	.nv.compat,"",@"SHT_CUDA_COMPAT_INFO"
	.align	4
        /*0000*/ 	.byte	0x02, 0x09, 0x00, 0x00, 0x02, 0x02, 0x01, 0x00, 0x02, 0x05, 0x05, 0x00, 0x03, 0x07, 0x01, 0x01
        /*0010*/ 	.byte	0x02, 0x03, 0x00, 0x00, 0x02, 0x06, 0x01, 0x00, 0x04, 0x0b, 0x08, 0x00, 0x09, 0x00, 0x00, 0x00
        /*0020*/ 	.byte	0x00, 0x00, 0x00, 0x00


//--------------------- .nv.info._Z12Triplet_LossPKfS0_S0_Pfiif --------------------------
	.section	.nv.info._Z12Triplet_LossPKfS0_S0_Pfiif,"",@"SHT_CUDA_INFO"
	.sectionflags	@""
	.align	4


	//----- nvinfo : EIATTR_CUDA_API_VERSION
	.align		4
        /*0000*/ 	.byte	0x04, 0x37
        /*0002*/ 	.short	(.L_7 - .L_6)
.L_6:
        /*0004*/ 	.word	0x00000082


	//----- nvinfo : EIATTR_KPARAM_INFO
	.align		4
.L_7:
        /*0008*/ 	.byte	0x04, 0x17
        /*000a*/ 	.short	(.L_9 - .L_8)
.L_8:
        /*000c*/ 	.word	0x00000000
        /*0010*/ 	.short	0x0006
        /*0012*/ 	.short	0x0028
        /*0014*/ 	.byte	0x00, 0xf0, 0x11, 0x00


	//----- nvinfo : EIATTR_KPARAM_INFO
	.align		4
.L_9:
        /*0018*/ 	.byte	0x04, 0x17
        /*001a*/ 	.short	(.L_11 - .L_10)
.L_10:
        /*001c*/ 	.word	0x00000000
        /*0020*/ 	.short	0x0005
        /*0022*/ 	.short	0x0024
        /*0024*/ 	.byte	0x00, 0xf0, 0x11, 0x00


	//----- nvinfo : EIATTR_KPARAM_INFO
	.align		4
.L_11:
        /*0028*/ 	.byte	0x04, 0x17
        /*002a*/ 	.short	(.L_13 - .L_12)
.L_12:
        /*002c*/ 	.word	0x00000000
        /*0030*/ 	.short	0x0004
        /*0032*/ 	.short	0x0020
        /*0034*/ 	.byte	0x00, 0xf0, 0x11, 0x00


	//----- nvinfo : EIATTR_KPARAM_INFO
	.align		4
.L_13:
        /*0038*/ 	.byte	0x04, 0x17
        /*003a*/ 	.short	(.L_15 - .L_14)
.L_14:
        /*003c*/ 	.word	0x00000000
        /*0040*/ 	.short	0x0003
        /*0042*/ 	.short	0x0018
        /*0044*/ 	.byte	0x00, 0xf5, 0x21, 0x00


	//----- nvinfo : EIATTR_KPARAM_INFO
	.align		4
.L_15:
        /*0048*/ 	.byte	0x04, 0x17
        /*004a*/ 	.short	(.L_17 - .L_16)
.L_16:
        /*004c*/ 	.word	0x00000000
        /*0050*/ 	.short	0x0002
        /*0052*/ 	.short	0x0010
        /*0054*/ 	.byte	0x00, 0xf5, 0x21, 0x00


	//----- nvinfo : EIATTR_KPARAM_INFO
	.align		4
.L_17:
        /*0058*/ 	.byte	0x04, 0x17
        /*005a*/ 	.short	(.L_19 - .L_18)
.L_18:
        /*005c*/ 	.word	0x00000000
        /*0060*/ 	.short	0x0001
        /*0062*/ 	.short	0x0008
        /*0064*/ 	.byte	0x00, 0xf5, 0x21, 0x00


	//----- nvinfo : EIATTR_KPARAM_INFO
	.align		4
.L_19:
        /*0068*/ 	.byte	0x04, 0x17
        /*006a*/ 	.short	(.L_21 - .L_20)
.L_20:
        /*006c*/ 	.word	0x00000000
        /*0070*/ 	.short	0x0000
        /*0072*/ 	.short	0x0000
        /*0074*/ 	.byte	0x00, 0xf5, 0x21, 0x00


	//----- nvinfo : EIATTR_SPARSE_MMA_MASK
	.align		4
.L_21:
        /*0078*/ 	.byte	0x03, 0x50
        /*007a*/ 	.short	0x0000


	//----- nvinfo : EIATTR_MAXREG_COUNT
	.align		4
        /*007c*/ 	.byte	0x03, 0x1b
        /*007e*/ 	.short	0x00ff


	//----- nvinfo : EIATTR_NUM_BARRIERS
	.align		4
        /*0080*/ 	.byte	0x02, 0x4c
        /*0082*/ 	.byte	0x01
	.zero		1


	//----- nvinfo : EIATTR_MERCURY_ISA_VERSION
	.align		4
        /*0084*/ 	.byte	0x03, 0x5f
        /*0086*/ 	.short	0x0101


	//----- nvinfo : EIATTR_VRC_CTA_INIT_COUNT
	.align		4
        /*0088*/ 	.byte	0x02, 0x4a
	.zero		1
	.zero		1


	//----- nvinfo : EIATTR_EXIT_INSTR_OFFSETS
	.align		4
        /*008c*/ 	.byte	0x04, 0x1c
        /*008e*/ 	.short	(.L_23 - .L_22)


	//   ....[0]....
.L_22:
        /*0090*/ 	.word	0x00000040


	//   ....[1]....
        /*0094*/ 	.word	0x00000330


	//   ....[2]....
        /*0098*/ 	.word	0x00000420


	//----- nvinfo : EIATTR_CRS_STACK_SIZE
	.align		4
.L_23:
        /*009c*/ 	.byte	0x04, 0x1e
        /*009e*/ 	.short	(.L_25 - .L_24)
.L_24:
        /*00a0*/ 	.word	0x00000000


	//----- nvinfo : EIATTR_CBANK_PARAM_SIZE
	.align		4
.L_25:
        /*00a4*/ 	.byte	0x03, 0x19
        /*00a6*/ 	.short	0x002c


	//----- nvinfo : EIATTR_PARAM_CBANK
	.align		4
        /*00a8*/ 	.byte	0x04, 0x0a
        /*00aa*/ 	.short	(.L_27 - .L_26)
	.align		4
.L_26:
        /*00ac*/ 	.word	index@(.nv.constant0._Z12Triplet_LossPKfS0_S0_Pfiif)
        /*00b0*/ 	.short	0x0380
        /*00b2*/ 	.short	0x002c


	//----- nvinfo : EIATTR_SW_WAR
	.align		4
.L_27:
        /*00b4*/ 	.byte	0x04, 0x36
        /*00b6*/ 	.short	(.L_29 - .L_28)
.L_28:
        /*00b8*/ 	.word	0x00000008
.L_29:


//--------------------- .nv.callgraph             --------------------------
	.section	.nv.callgraph,"",@"SHT_CUDA_CALLGRAPH"
	.align	4
	.sectionentsize	8
	.align		4
        /*0000*/ 	.word	0x00000000
	.align		4
        /*0004*/ 	.word	0xffffffff
	.align		4
        /*0008*/ 	.word	0x00000000
	.align		4
        /*000c*/ 	.word	0xfffffffe
	.align		4
        /*0010*/ 	.word	0x00000000
	.align		4
        /*0014*/ 	.word	0xfffffffd
	.align		4
        /*0018*/ 	.word	0x00000000
	.align		4
        /*001c*/ 	.word	0xfffffffc


//--------------------- .text._Z12Triplet_LossPKfS0_S0_Pfiif --------------------------
	.section	.text._Z12Triplet_LossPKfS0_S0_Pfiif,"ax",@progbits
	.align	128
        .global         _Z12Triplet_LossPKfS0_S0_Pfiif
        .type           _Z12Triplet_LossPKfS0_S0_Pfiif,@function
        .size           _Z12Triplet_LossPKfS0_S0_Pfiif,(.L_x_5 - _Z12Triplet_LossPKfS0_S0_Pfiif)
        .other          _Z12Triplet_LossPKfS0_S0_Pfiif,@"STO_CUDA_ENTRY STV_DEFAULT"
_Z12Triplet_LossPKfS0_S0_Pfiif:
.text._Z12Triplet_LossPKfS0_S0_Pfiif:
[----:B------:R-:W-:Y:S08]  /*0000*/  LDC R1, c[0x0][0x37c] ;  /* 0x0000df00ff017b82 */ /* 0x000ff00000000800 */
[----:B------:R-:W0:Y:S08]  /*0010*/  S2UR UR6, SR_CTAID.X ;  /* 0x00000000000679c3 */ /* 0x000e300000002500 */
[----:B------:R-:W0:Y:S02]  /*0020*/  LDC R0, c[0x0][0x3a0] ;  /* 0x0000e800ff007b82 */ /* 0x000e240000000800 */
[----:B0-----:R-:W-:-:S13]  /*0030*/  ISETP.LE.AND P0, PT, R0, UR6, PT ;  /* 0x0000000600007c0c */ /* 0x001fda000bf03270 */
[----:B------:R-:W-:Y:S05]  /*0040*/  @P0 EXIT ;  /* 0x000000000000094d */ /* 0x000fea0003800000 */
[----:B------:R-:W0:Y:S01]  /*0050*/  S2R R0, SR_TID.X ;  /* 0x0000000000007919 */ /* 0x000e220000002100 */
[----:B------:R-:W0:Y:S01]  /*0060*/  LDC R22, c[0x0][0x3a4] ;  /* 0x0000e900ff167b82 */ /* 0x000e220000000800 */
[----:B------:R-:W1:Y:S01]  /*0070*/  LDCU UR4, c[0x0][0x360] ;  /* 0x00006c00ff0477ac */ /* 0x000e620008000800 */
[----:B------:R-:W-:Y:S01]  /*0080*/  BSSY.RECONVERGENT B0, `(.L_x_0) ;  /* 0x0000021000007945 */ /* 0x000fe20003800200 */
[----:B------:R-:W-:Y:S02]  /*0090*/  IMAD.MOV.U32 R9, RZ, RZ, RZ ;  /* 0x000000ffff097224 */ /* 0x000fe400078e00ff */
[----:B------:R-:W-:Y:S01]  /*00a0*/  IMAD.MOV.U32 R16, RZ, RZ, RZ ;  /* 0x000000ffff107224 */ /* 0x000fe200078e00ff */
[----:B-1----:R-:W-:Y:S02]  /*00b0*/  MOV R8, UR4 ;  /* 0x0000000400087c02 */ /* 0x002fe40008000f00 */
[----:B0-----:R-:W-:-:S13]  /*00c0*/  ISETP.GE.AND P0, PT, R0, R22, PT ;  /* 0x000000160000720c */ /* 0x001fda0003f06270 */
[----:B------:R-:W-:Y:S05]  /*00d0*/  @P0 BRA `(.L_x_1) ;  /* 0x00000000006c0947 */ /* 0x000fea0003800000 */
[----:B------:R-:W0:Y:S01]  /*00e0*/  LDC.64 R18, c[0x0][0x358] ;  /* 0x0000d600ff127b82 */ /* 0x000e220000000a00 */
[----:B------:R-:W-:Y:S02]  /*00f0*/  HFMA2 R9, -RZ, RZ, 0, 0 ;  /* 0x00000000ff097431 */ /* 0x000fe400000001ff */
[----:B------:R-:W-:Y:S02]  /*0100*/  IMAD.MOV.U32 R16, RZ, RZ, RZ ;  /* 0x000000ffff107224 */ /* 0x000fe400078e00ff */
[----:B------:R-:W-:-:S03]  /*0110*/  IMAD.MOV.U32 R17, RZ, RZ, R0 ;  /* 0x000000ffff117224 */ /* 0x000fc600078e0000 */
[----:B------:R-:W1:Y:S08]  /*0120*/  LDC.64 R2, c[0x0][0x390] ;  /* 0x0000e400ff027b82 */ /* 0x000e700000000a00 */
[----:B------:R-:W2:Y:S08]  /*0130*/  LDC.64 R4, c[0x0][0x380] ;  /* 0x0000e000ff047b82 */ /* 0x000eb00000000a00 */
[----:B------:R-:W3:Y:S02]  /*0140*/  LDC.64 R6, c[0x0][0x388] ;  /* 0x0000e200ff067b82 */ /* 0x000ee40000000a00 */
.L_x_2:
[----:B0-----:R-:W-:Y:S01]  /*0150*/  R2UR UR4, R18 ;  /* 0x00000000120472ca */ /* 0x001fe200000e0000 */
[----:B------:R-:W-:Y:S01]  /*0160*/  IMAD R13, R22, UR6, R17 ;  /* 0x00000006160d7c24 */ /* 0x000fe2000f8e0211 */
[----:B------:R-:W-:Y:S02]  /*0170*/  R2UR UR5, R19 ;  /* 0x00000000130572ca */ /* 0x000fe400000e0000 */
[C---:B------:R-:W-:Y:S01]  /*0180*/  R2UR UR8, R18.reuse ;  /* 0x00000000120872ca */ /* 0x040fe200000e0000 */
[----:B--2---:R-:W-:Y:S01]  /*0190*/  IMAD.WIDE R14, R13, 0x4, R4 ;  /* 0x000000040d0e7825 */ /* 0x004fe200078e0204 */
[----:B------:R-:W-:Y:S02]  /*01a0*/  R2UR UR9, R19 ;  /* 0x00000000130972ca */ /* 0x000fe400000e0000 */
[----:B------:R-:W-:Y:S01]  /*01b0*/  R2UR UR10, R18 ;  /* 0x00000000120a72ca */ /* 0x000fe200000e0000 */
[----:B---3--:R-:W-:Y:S01]  /*01c0*/  IMAD.WIDE R10, R13, 0x4, R6 ;  /* 0x000000040d0a7825 */ /* 0x008fe200078e0206 */
[----:B------:R-:W-:-:S03]  /*01d0*/  R2UR UR11, R19 ;  /* 0x00000000130b72ca */ /* 0x000fc600000e0000 */
[----:B-1----:R-:W-:Y:S02]  /*01e0*/  IMAD.WIDE R12, R13, 0x4, R2 ;  /* 0x000000040d0c7825 */ /* 0x002fe400078e0202 */
[----:B------:R-:W2:Y:S04]  /*01f0*/  LDG.E R14, desc[UR4][R14.64] ;  /* 0x000000040e0e7981 */ /* 0x000ea8000c1e1900 */
[----:B------:R-:W2:Y:S04]  /*0200*/  LDG.E R11, desc[UR8][R10.64] ;  /* 0x000000080a0b7981 */ /* 0x000ea8000c1e1900 */
[----:B------:R-:W3:Y:S01]  /*0210*/  LDG.E R13, desc[UR10][R12.64] ;  /* 0x0000000a0c0d7981 */ /* 0x000ee2000c1e1900 */
[----:B------:R-:W-:-:S05]  /*0220*/  IMAD.IADD R17, R8, 0x1, R17 ;  /* 0x0000000108117824 */ /* 0x000fca00078e0211 */
[----:B------:R-:W-:Y:S01]  /*0230*/  ISETP.GE.AND P0, PT, R17, R22, PT ;  /* 0x000000161100720c */ /* 0x000fe20003f06270 */
[C---:B--2---:R-:W-:Y:S01]  /*0240*/  FADD R20, R14.reuse, -R11 ;  /* 0x8000000b0e147221 */ /* 0x044fe20000000000 */
[----:B---3--:R-:W-:-:S03]  /*0250*/  FADD R21, R14, -R13 ;  /* 0x8000000d0e157221 */ /* 0x008fc60000000000 */
[----:B------:R-:W-:Y:S01]  /*0260*/  FFMA R9, R20, R20, R9 ;  /* 0x0000001414097223 */ /* 0x000fe20000000009 */
[----:B------:R-:W-:-:S07]  /*0270*/  FFMA R16, R21, R21, R16 ;  /* 0x0000001515107223 */ /* 0x000fce0000000010 */
[----:B------:R-:W-:Y:S05]  /*0280*/  @!P0 BRA `(.L_x_2) ;  /* 0xfffffffc00b08947 */ /* 0x000fea000383ffff */
.L_x_1:
[----:B------:R-:W-:Y:S05]  /*0290*/  BSYNC.RECONVERGENT B0 ;  /* 0x0000000000007941 */ /* 0x000fea0003800200 */
.L_x_0:
[----:B------:R-:W0:Y:S01]  /*02a0*/  S2UR UR5, SR_CgaCtaId ;  /* 0x00000000000579c3 */ /* 0x000e220000008800 */
[----:B------:R-:W-:Y:S01]  /*02b0*/  UMOV UR4, 0x400 ;  /* 0x0000040000047882 */ /* 0x000fe20000000000 */
[----:B------:R-:W-:Y:S01]  /*02c0*/  ISETP.GE.U32.AND P0, PT, R8, 0x2, PT ;  /* 0x000000020800780c */ /* 0x000fe20003f06070 */
[----:B0-----:R-:W-:-:S06]  /*02d0*/  ULEA UR4, UR5, UR4, 0x18 ;  /* 0x0000000405047291 */ /* 0x001fcc000f8ec0ff */
[----:B------:R-:W-:-:S04]  /*02e0*/  LEA R2, R0, UR4, 0x2 ;  /* 0x0000000400027c11 */ /* 0x000fc8000f8e10ff */
[----:B------:R-:W-:Y:S01]  /*02f0*/  LEA R7, R8, R2, 0x2 ;  /* 0x0000000208077211 */ /* 0x000fe200078e10ff */
[----:B------:R0:W-:Y:S04]  /*0300*/  STS [R2], R9 ;  /* 0x0000000902007388 */ /* 0x0001e80000000800 */
[----:B------:R0:W-:Y:S01]  /*0310*/  STS [R7], R16 ;  /* 0x0000001007007388 */ /* 0x0001e20000000800 */
[----:B------:R-:W-:Y:S06]  /*0320*/  BAR.SYNC.DEFER_BLOCKING 0x0 ;  /* 0x0000000000007b1d */ /* 0x000fec0000010000 */
[----:B------:R-:W-:Y:S05]  /*0330*/  @!P0 EXIT ;  /* 0x000000000000894d */ /* 0x000fea0003800000 */
.L_x_3:
[----:B------:R-:W-:-:S04]  /*0340*/  SHF.R.U32.HI R6, RZ, 0x1, R8 ;  /* 0x00000001ff067819 */ /* 0x000fc80000011608 */
[----:B------:R-:W-:-:S13]  /*0350*/  ISETP.GE.U32.AND P0, PT, R0, R6, PT ;  /* 0x000000060000720c */ /* 0x000fda0003f06070 */
[----:B------:R-:W-:Y:S01]  /*0360*/  @!P0 IMAD R3, R6, 0x4, R7 ;  /* 0x0000000406038824 */ /* 0x000fe200078e0207 */
[----:B------:R-:W-:Y:S05]  /*0370*/  @!P0 LDS R4, [R2] ;  /* 0x0000000002048984 */ /* 0x000fea0000000800 */
[----:B------:R-:W1:Y:S02]  /*0380*/  @!P0 LDS R3, [R3] ;  /* 0x0000000003038984 */ /* 0x000e640000000800 */
[----:B-1----:R-:W-:-:S05]  /*0390*/  @!P0 FADD R5, R3, R4 ;  /* 0x0000000403058221 */ /* 0x002fca0000000000 */
[----:B------:R-:W-:Y:S04]  /*03a0*/  @!P0 STS [R2], R5 ;  /* 0x0000000502008388 */ /* 0x000fe80000000800 */
[----:B------:R-:W1:Y:S02]  /*03b0*/  @!P0 LDS R4, [R7] ;  /* 0x0000000007048984 */ /* 0x000e640000000800 */
[----:B-1----:R-:W-:-:S05]  /*03c0*/  @!P0 FADD R4, R3, R4 ;  /* 0x0000000403048221 */ /* 0x002fca0000000000 */
[----:B------:R1:W-:Y:S01]  /*03d0*/  @!P0 STS [R7], R4 ;  /* 0x0000000407008388 */ /* 0x0003e20000000800 */
[----:B------:R-:W-:Y:S01]  /*03e0*/  BAR.SYNC.DEFER_BLOCKING 0x0 ;  /* 0x0000000000007b1d */ /* 0x000fe20000010000 */
[----:B------:R-:W-:Y:S02]  /*03f0*/  ISETP.GT.U32.AND P0, PT, R8, 0x3, PT ;  /* 0x000000030800780c */ /* 0x000fe40003f04070 */
[----:B------:R-:W-:-:S11]  /*0400*/  MOV R8, R6 ;  /* 0x0000000600087202 */ /* 0x000fd60000000f00 */
[----:B-1----:R-:W-:Y:S05]  /*0410*/  @P0 BRA `(.L_x_3) ;  /* 0xfffffffc00c80947 */ /* 0x002fea000383ffff */
[----:B------:R-:W-:Y:S05]  /*0420*/  EXIT ;  /* 0x000000000000794d */ /* 0x000fea0003800000 */
.L_x_4:
[----:B------:R-:W-:-:S00]  /*0430*/  BRA `(.L_x_4) ;  /* 0xfffffffc00fc7947 */ /* 0x000fc0000383ffff */
[----:B------:R-:W-:-:S00]  /*0440*/  NOP ;  /* 0x0000000000007918 */ /* 0x000fc00000000000 */
        /* <DEDUP_REMOVED lines=11> */
.L_x_5:


//--------------------- .nv.shared._Z12Triplet_LossPKfS0_S0_Pfiif --------------------------
	.section	.nv.shared._Z12Triplet_LossPKfS0_S0_Pfiif,"aw",@nobits
	.sectionflags	@""
	.align	16
	.zero		1024


//--------------------- .nv.shared.reserved.0     --------------------------
	.section	.nv.shared.reserved.0,"aw",@nobits
	.weak		__nv_reservedSMEM_offset_0_alias
	.size		__nv_reservedSMEM_offset_0_alias, 0, 64
	.other		__nv_reservedSMEM_offset_0_alias,@"STO_CUDA_RESERVED_SHARED STV_DEFAULT"
__nv_reservedSMEM_offset_0_alias:
	.zero		0
	.zero		64


//--------------------- .nv.constant0._Z12Triplet_LossPKfS0_S0_Pfiif --------------------------
	.section	.nv.constant0._Z12Triplet_LossPKfS0_S0_Pfiif,"a",@progbits
	.sectionflags	@""
	.align	4
.nv.constant0._Z12Triplet_LossPKfS0_S0_Pfiif:
	.zero		940


//--------------------- SYMBOLS --------------------------

	.type		.nv.reservedSmem.offset0,@object
	.size		.nv.reservedSmem.offset0,0x4
	.type		.nv.reservedSmem.cap,@object
	.size		.nv.reservedSmem.cap,0x4
